//
// Generated by NVIDIA NVVM Compiler
//
// Compiler Build ID: CL-36424714
// Cuda compilation tools, release 13.0, V13.0.88
// Based on NVVM 20.0.0
//

.version 9.0
.target sm_100
.address_size 64

	// .globl	clip_kernel

.visible .entry clip_kernel(
	.param .u64 .ptr .align 1 clip_kernel_param_0,
	.param .u64 .ptr .align 1 clip_kernel_param_1,
	.param .u64 .ptr .align 1 clip_kernel_param_2,
	.param .u64 .ptr .align 1 clip_kernel_param_3,
	.param .u32 clip_kernel_param_4
)
{
	.reg .pred 	%p<2>;
	.reg .b32 	%r<6>;
	.reg .b32 	%f<6>;
	.reg .b64 	%rd<12>;

	ld.param.u64 	%rd1, [clip_kernel_param_0];
	ld.param.u64 	%rd2, [clip_kernel_param_1];
	ld.param.u64 	%rd3, [clip_kernel_param_2];
	ld.param.u64 	%rd4, [clip_kernel_param_3];
	ld.param.u32 	%r2, [clip_kernel_param_4];
	mov.u32 	%r3, %ctaid.x;
	mov.u32 	%r4, %ntid.x;
	mov.u32 	%r5, %tid.x;
	mad.lo.s32 	%r1, %r3, %r4, %r5;
	setp.ge.s32 	%p1, %r1, %r2;
	@%p1 bra 	$L__BB0_2;
	cvta.to.global.u64 	%rd5, %rd3;
	cvta.to.global.u64 	%rd6, %rd1;
	cvta.to.global.u64 	%rd7, %rd2;
	cvta.to.global.u64 	%rd8, %rd4;
	mul.wide.s32 	%rd9, %r1, 4;
	add.s64 	%rd10, %rd5, %rd9;
	ld.global.f32 	%f1, [%rd10];
	ld.global.f32 	%f2, [%rd6];
	max.f32 	%f3, %f1, %f2;
	ld.global.f32 	%f4, [%rd7];
	min.f32 	%f5, %f3, %f4;
	add.s64 	%rd11, %rd8, %rd9;
	st.global.f32 	[%rd11], %f5;
$L__BB0_2:
	ret;

}


// ===== COMPILED SASS (sm_100) =====

	.target	sm_100

	.elftype	@"ET_EXEC"


//--------------------- .note.nv.tkinfo           --------------------------
	.section	.note.nv.tkinfo,"",@"SHT_NOTE"
	.sectionflags	@"SHF_NOTE_NV_TKINFO"
	.tkinfo
        /*0018*/ 	.word	0x00000002
        /*0030*/ 	.string	""
        /*0030*/ 	.string	"ptxas"
        /*0030*/ 	.string	"Cuda compilation tools, release 13.0, V13.0.88"
        /*0030*/ 	.string	"Build cuda_13.0.r13.0/compiler.36424714_0"
        /*0030*/ 	.string	"-arch sm_100 -m 64 "



//--------------------- .note.nv.cuinfo           --------------------------
	.section	.note.nv.cuinfo,"",@"SHT_NOTE"
	.sectionflags	@"SHF_NOTE_NV_CUINFO"
        /*0018*/ 	.short	0x0002
        /*001a*/ 	.short	0x0064
        /*001c*/ 	.short	0x0082
	.zero		2


//--------------------- .nv.info                  --------------------------
	.section	.nv.info,"",@"SHT_CUDA_INFO"
	.align	4


	//----- nvinfo : EIATTR_REGCOUNT
	.align		4
        /*0000*/ 	.byte	0x04, 0x2f
        /*0002*/ 	.short	(.L_1 - .L_0)
	.align		4
.L_0:
        /*0004*/ 	.word	index@(clip_kernel)
        /*0008*/ 	.word	0x0000000e


	//----- nvinfo : EIATTR_FRAME_SIZE
	.align		4
.L_1:
        /*000c*/ 	.byte	0x04, 0x11
        /*000e*/ 	.short	(.L_3 - .L_2)
	.align		4
.L_2:
        /*0010*/ 	.word	index@(clip_kernel)
        /*0014*/ 	.word	0x00000000


	//----- nvinfo : EIATTR_MIN_STACK_SIZE
	.align		4
.L_3:
        /*0018*/ 	.byte	0x04, 0x12
        /*001a*/ 	.short	(.L_5 - .L_4)
	.align		4
.L_4:
        /*001c*/ 	.word	index@(clip_kernel)
        /*0020*/ 	.word	0x00000000
.L_5:


//--------------------- .nv.compat                --------------------------
	.section	.nv.compat,"",@"SHT_CUDA_COMPAT_INFO"
	.align	4
        /*0000*/ 	.byte	0x02, 0x09, 0x00, 0x00, 0x02, 0x02, 0x01, 0x00, 0x02, 0x05, 0x05, 0x00, 0x03, 0x07, 0x01, 0x01
        /*0010*/ 	.byte	0x02, 0x03, 0x00, 0x00, 0x02, 0x06, 0x01, 0x00, 0x04, 0x0b, 0x08, 0x00, 0x09, 0x00, 0x00, 0x00
        /*0020*/ 	.byte	0x00, 0x00, 0x00, 0x00


//--------------------- .nv.info.clip_kernel      --------------------------
	.section	.nv.info.clip_kernel,"",@"SHT_CUDA_INFO"
	.sectionflags	@""
	.align	4


	//----- nvinfo : EIATTR_CUDA_API_VERSION
	.align		4
        /*0000*/ 	.byte	0x04, 0x37
        /*0002*/ 	.short	(.L_7 - .L_6)
.L_6:
        /*0004*/ 	.word	0x00000082


	//----- nvinfo : EIATTR_KPARAM_INFO
	.align		4
.L_7:
        /*0008*/ 	.byte	0x04, 0x17
        /*000a*/ 	.short	(.L_9 - .L_8)
.L_8:
        /*000c*/ 	.word	0x00000000
        /*0010*/ 	.short	0x0004
        /*0012*/ 	.short	0x0020
        /*0014*/ 	.byte	0x00, 0xf0, 0x11, 0x00


	//----- nvinfo : EIATTR_KPARAM_INFO
	.align		4
.L_9:
        /*0018*/ 	.byte	0x04, 0x17
        /*001a*/ 	.short	(.L_11 - .L_10)
.L_10:
        /*001c*/ 	.word	0x00000000
        /*0020*/ 	.short	0x0003
        /*0022*/ 	.short	0x0018
        /*0024*/ 	.byte	0x00, 0xf5, 0x21, 0x00


	//----- nvinfo : EIATTR_KPARAM_INFO
	.align		4
.L_11:
        /*0028*/ 	.byte	0x04, 0x17
        /*002a*/ 	.short	(.L_13 - .L_12)
.L_12:
        /*002c*/ 	.word	0x00000000
        /*0030*/ 	.short	0x0002
        /*0032*/ 	.short	0x0010
        /*0034*/ 	.byte	0x00, 0xf5, 0x21, 0x00


	//----- nvinfo : EIATTR_KPARAM_INFO
	.align		4
.L_13:
        /*0038*/ 	.byte	0x04, 0x17
        /*003a*/ 	.short	(.L_15 - .L_14)
.L_14:
        /*003c*/ 	.word	0x00000000
        /*0040*/ 	.short	0x0001
        /*0042*/ 	.short	0x0008
        /*0044*/ 	.byte	0x00, 0xf5, 0x21, 0x00


	//----- nvinfo : EIATTR_KPARAM_INFO
	.align		4
.L_15:
        /*0048*/ 	.byte	0x04, 0x17
        /*004a*/ 	.short	(.L_17 - .L_16)
.L_16:
        /*004c*/ 	.word	0x00000000
        /*0050*/ 	.short	0x0000
        /*0052*/ 	.short	0x0000
        /*0054*/ 	.byte	0x00, 0xf5, 0x21, 0x00


	//----- nvinfo : EIATTR_SPARSE_MMA_MASK
	.align		4
.L_17:
        /*0058*/ 	.byte	0x03, 0x50
        /*005a*/ 	.short	0x0000


	//----- nvinfo : EIATTR_MAXREG_COUNT
	.align		4
        /*005c*/ 	.byte	0x03, 0x1b
        /*005e*/ 	.short	0x00ff


	//----- nvinfo : EIATTR_MERCURY_ISA_VERSION
	.align		4
        /*0060*/ 	.byte	0x03, 0x5f
        /*0062*/ 	.short	0x0101


	//----- nvinfo : EIATTR_VRC_CTA_INIT_COUNT
	.align		4
        /*0064*/ 	.byte	0x02, 0x4a
	.zero		1
	.zero		1


	//----- nvinfo : EIATTR_EXIT_INSTR_OFFSETS
	.align		4
        /*0068*/ 	.byte	0x04, 0x1c
        /*006a*/ 	.short	(.L_19 - .L_18)


	//   ....[0]....
.L_18:
        /*006c*/ 	.word	0x00000070


	//   ....[1]....
        /*0070*/ 	.word	0x00000150


	//----- nvinfo : EIATTR_CBANK_PARAM_SIZE
	.align		4
.L_19:
        /*0074*/ 	.byte	0x03, 0x19
        /*0076*/ 	.short	0x0024


	//----- nvinfo : EIATTR_PARAM_CBANK
	.align		4
        /*0078*/ 	.byte	0x04, 0x0a
        /*007a*/ 	.short	(.L_21 - .L_20)
	.align		4
.L_20:
        /*007c*/ 	.word	index@(.nv.constant0.clip_kernel)
        /*0080*/ 	.short	0x0380
        /*0082*/ 	.short	0x0024


	//----- nvinfo : EIATTR_SW_WAR
	.align		4
.L_21:
        /*0084*/ 	.byte	0x04, 0x36
        /*0086*/ 	.short	(.L_23 - .L_22)
.L_22:
        /*0088*/ 	.word	0x00000008
.L_23:


//--------------------- .nv.callgraph             --------------------------
	.section	.nv.callgraph,"",@"SHT_CUDA_CALLGRAPH"
	.align	4
	.sectionentsize	8
	.align		4
        /*0000*/ 	.word	0x00000000
	.align		4
        /*0004*/ 	.word	0xffffffff
	.align		4
        /*0008*/ 	.word	0x00000000
	.align		4
        /*000c*/ 	.word	0xfffffffe
	.align		4
        /*0010*/ 	.word	0x00000000
	.align		4
        /*0014*/ 	.word	0xfffffffd
	.align		4
        /*0018*/ 	.word	0x00000000
	.align		4
        /*001c*/ 	.word	0xfffffffc


//--------------------- .text.clip_kernel         --------------------------
	.section	.text.clip_kernel,"ax",@progbits
	.align	128
        .global         clip_kernel
        .type           clip_kernel,@function
        .size           clip_kernel,(.L_x_1 - clip_kernel)
        .other          clip_kernel,@"STO_CUDA_ENTRY STV_DEFAULT"
clip_kernel:
.text.clip_kernel:
[----:B------:R-:W-:Y:S01]  /*0000*/  LDC R1, c[0x0][0x37c] ;  /* 0x0000df00ff017b82 */ /* 0x000fe20000000800 */
[----:B------:R-:W0:Y:S07]  /*0010*/  S2R R0, SR_TID.X ;  /* 0x0000000000007919 */ /* 0x000e2e0000002100 */
[----:B------:R-:W0:Y:S01]  /*0020*/  S2UR UR4, SR_CTAID.X ;  /* 0x00000000000479c3 */ /* 0x000e220000002500 */
[----:B------:R-:W1:Y:S07]  /*0030*/  LDCU UR5, c[0x0][0x3a0] ;  /* 0x00007400ff0577ac */ /* 0x000e6e0008000800 */
[----:B------:R-:W0:Y:S02]  /*0040*/  LDC R11, c[0x0][0x360] ;  /* 0x0000d800ff0b7b82 */ /* 0x000e240000000800 */
[----:B0-----:R-:W-:-:S05]  /*0050*/  IMAD R11, R11, UR4, R0 ;  /* 0x000000040b0b7c24 */ /* 0x001fca000f8e0200 */
[----:B-1----:R-:W-:-:S13]  /*0060*/  ISETP.GE.AND P0, PT, R11, UR5, PT ;  /* 0x000000050b007c0c */ /* 0x002fda000bf06270 */
[----:B------:R-:W-:Y:S05]  /*0070*/  @P0 EXIT ;  /* 0x000000000000094d */ /* 0x000fea0003800000 */
[----:B------:R-:W0:Y:S01]  /*0080*/  LDC.64 R2, c[0x0][0x390] ;  /* 0x0000e400ff027b82 */ /* 0x000e220000000a00 */
[----:B------:R-:W1:Y:S07]  /*0090*/  LDCU.64 UR4, c[0x0][0x358] ;  /* 0x00006b00ff0477ac */ /* 0x000e6e0008000a00 */
[----:B------:R-:W2:Y:S08]  /*00a0*/  LDC.64 R4, c[0x0][0x380] ;  /* 0x0000e000ff047b82 */ /* 0x000eb00000000a00 */
[----:B------:R-:W3:Y:S01]  /*00b0*/  LDC.64 R6, c[0x0][0x388] ;  /* 0x0000e200ff067b82 */ /* 0x000ee20000000a00 */
[----:B0-----:R-:W-:-:S07]  /*00c0*/  IMAD.WIDE R2, R11, 0x4, R2 ;  /* 0x000000040b027825 */ /* 0x001fce00078e0202 */
[----:B------:R-:W0:Y:S01]  /*00d0*/  LDC.64 R8, c[0x0][0x398] ;  /* 0x0000e600ff087b82 */ /* 0x000e220000000a00 */
[----:B-1----:R-:W4:Y:S04]  /*00e0*/  LDG.E R2, desc[UR4][R2.64] ;  /* 0x0000000402027981 */ /* 0x002f28000c1e1900 */
[----:B--2---:R-:W4:Y:S04]  /*00f0*/  LDG.E R5, desc[UR4][R4.64] ;  /* 0x0000000404057981 */ /* 0x004f28000c1e1900 */
[----:B---3--:R-:W2:Y:S01]  /*0100*/  LDG.E R7, desc[UR4][R6.64] ;  /* 0x0000000406077981 */ /* 0x008ea2000c1e1900 */
[----:B0-----:R-:W-:Y:S01]  /*0110*/  IMAD.WIDE R8, R11, 0x4, R8 ;  /* 0x000000040b087825 */ /* 0x001fe200078e0208 */
[----:B----4-:R-:W-:-:S04]  /*0120*/  FMNMX R0, R2, R5, !PT ;  /* 0x0000000502007209 */ /* 0x010fc80007800000 */
[----:B--2---:R-:W-:-:S05]  /*0130*/  FMNMX R11, R0, R7, PT ;  /* 0x00000007000b7209 */ /* 0x004fca0003800000 */
[----:B------:R-:W-:Y:S01]  /*0140*/  STG.E desc[UR4][R8.64], R11 ;  /* 0x0000000b08007986 */ /* 0x000fe2000c101904 */
[----:B------:R-:W-:Y:S05]  /*0150*/  EXIT ;  /* 0x000000000000794d */ /* 0x000fea0003800000 */
.L_x_0:
[----:B------:R-:W-:-:S00]  /*0160*/  BRA `(.L_x_0) ;  /* 0xfffffffc00fc7947 */ /* 0x000fc0000383ffff */
[----:B------:R-:W-:-:S00]  /*0170*/  NOP ;  /* 0x0000000000007918 */ /* 0x000fc00000000000 */
        /* <DEDUP_REMOVED lines=8> */
.L_x_1:


//--------------------- .nv.shared.reserved.0     --------------------------
	.section	.nv.shared.reserved.0,"aw",@nobits
	.weak		__nv_reservedSMEM_offset_0_alias
	.size		__nv_reservedSMEM_offset_0_alias, 0, 64
	.other		__nv_reservedSMEM_offset_0_alias,@"STO_CUDA_RESERVED_SHARED STV_DEFAULT"
__nv_reservedSMEM_offset_0_alias:
	.zero		0
	.zero		64


//--------------------- .nv.constant0.clip_kernel --------------------------
	.section	.nv.constant0.clip_kernel,"a",@progbits
	.sectionflags	@""
	.align	4
.nv.constant0.clip_kernel:
	.zero		932


//--------------------- SYMBOLS --------------------------

	.type		.nv.reservedSmem.offset0,@object
	.size		.nv.reservedSmem.offset0,0x4
